//
// Generated by NVIDIA NVVM Compiler
//
// Compiler Build ID: CL-36424714
// Cuda compilation tools, release 13.0, V13.0.88
// Based on NVVM 20.0.0
//

.version 9.0
.target sm_100
.address_size 64

	// .globl	_Z20matrixTransposeFixedPfS_i
// _ZZ20matrixTransposeFixedPfS_iE10sharedData has been demoted

.visible .entry _Z20matrixTransposeFixedPfS_i(
	.param .u64 .ptr .align 1 _Z20matrixTransposeFixedPfS_i_param_0,
	.param .u64 .ptr .align 1 _Z20matrixTransposeFixedPfS_i_param_1,
	.param .u32 _Z20matrixTransposeFixedPfS_i_param_2
)
{
	.reg .b32 	%r<21>;
	.reg .b32 	%f<3>;
	.reg .b64 	%rd<9>;
	// demoted variable
	.shared .align 4 .b8 _ZZ20matrixTransposeFixedPfS_iE10sharedData[4224];
	ld.param.u64 	%rd1, [_Z20matrixTransposeFixedPfS_i_param_0];
	ld.param.u64 	%rd2, [_Z20matrixTransposeFixedPfS_i_param_1];
	ld.param.u32 	%r1, [_Z20matrixTransposeFixedPfS_i_param_2];
	cvta.to.global.u64 	%rd3, %rd2;
	cvta.to.global.u64 	%rd4, %rd1;
	mov.u32 	%r2, %ctaid.x;
	mov.u32 	%r3, %ctaid.y;
	mov.u32 	%r4, %tid.x;
	mov.u32 	%r5, %tid.y;
	shl.b32 	%r6, %r3, 5;
	add.s32 	%r7, %r6, %r5;
	shl.b32 	%r8, %r2, 5;
	add.s32 	%r9, %r8, %r4;
	mad.lo.s32 	%r10, %r1, %r7, %r9;
	mul.wide.s32 	%rd5, %r10, 4;
	add.s64 	%rd6, %rd4, %rd5;
	ld.global.f32 	%f1, [%rd6];
	mov.u32 	%r11, _ZZ20matrixTransposeFixedPfS_iE10sharedData;
	mad.lo.s32 	%r12, %r5, 132, %r11;
	shl.b32 	%r13, %r4, 2;
	add.s32 	%r14, %r12, %r13;
	st.shared.f32 	[%r14], %f1;
	bar.sync 	0;
	add.s32 	%r15, %r6, %r4;
	add.s32 	%r16, %r8, %r5;
	mad.lo.s32 	%r17, %r1, %r15, %r16;
	mad.lo.s32 	%r18, %r4, 132, %r11;
	shl.b32 	%r19, %r5, 2;
	add.s32 	%r20, %r18, %r19;
	ld.shared.f32 	%f2, [%r20];
	mul.wide.s32 	%rd7, %r17, 4;
	add.s64 	%rd8, %rd3, %rd7;
	st.global.f32 	[%rd8], %f2;
	ret;

}


// ===== COMPILED SASS (sm_100) =====

	.target	sm_100

	.elftype	@"ET_EXEC"


//--------------------- .note.nv.tkinfo           --------------------------
	.section	.note.nv.tkinfo,"",@"SHT_NOTE"
	.sectionflags	@"SHF_NOTE_NV_TKINFO"
	.tkinfo
        /*0018*/ 	.word	0x00000002
        /*0030*/ 	.string	""
        /*0030*/ 	.string	"ptxas"
        /*0030*/ 	.string	"Cuda compilation tools, release 13.0, V13.0.88"
        /*0030*/ 	.string	"Build cuda_13.0.r13.0/compiler.36424714_0"
        /*0030*/ 	.string	"-arch sm_100 -m 64 "



//--------------------- .note.nv.cuinfo           --------------------------
	.section	.note.nv.cuinfo,"",@"SHT_NOTE"
	.sectionflags	@"SHF_NOTE_NV_CUINFO"
        /*0018*/ 	.short	0x0002
        /*001a*/ 	.short	0x0064
        /*001c*/ 	.short	0x0082
	.zero		2


//--------------------- .nv.info                  --------------------------
	.section	.nv.info,"",@"SHT_CUDA_INFO"
	.align	4


	//----- nvinfo : EIATTR_REGCOUNT
	.align		4
        /*0000*/ 	.byte	0x04, 0x2f
        /*0002*/ 	.short	(.L_1 - .L_0)
	.align		4
.L_0:
        /*0004*/ 	.word	index@(_Z20matrixTransposeFixedPfS_i)
        /*0008*/ 	.word	0x0000000e


	//----- nvinfo : EIATTR_FRAME_SIZE
	.align		4
.L_1:
        /*000c*/ 	.byte	0x04, 0x11
        /*000e*/ 	.short	(.L_3 - .L_2)
	.align		4
.L_2:
        /*0010*/ 	.word	index@(_Z20matrixTransposeFixedPfS_i)
        /*0014*/ 	.word	0x00000000


	//----- nvinfo : EIATTR_MIN_STACK_SIZE
	.align		4
.L_3:
        /*0018*/ 	.byte	0x04, 0x12
        /*001a*/ 	.short	(.L_5 - .L_4)
	.align		4
.L_4:
        /*001c*/ 	.word	index@(_Z20matrixTransposeFixedPfS_i)
        /*0020*/ 	.word	0x00000000
.L_5:


//--------------------- .nv.compat                --------------------------
	.section	.nv.compat,"",@"SHT_CUDA_COMPAT_INFO"
	.align	4
        /*0000*/ 	.byte	0x02, 0x09, 0x00, 0x00, 0x02, 0x02, 0x01, 0x00, 0x02, 0x05, 0x05, 0x00, 0x03, 0x07, 0x01, 0x01
        /*0010*/ 	.byte	0x02, 0x03, 0x00, 0x00, 0x02, 0x06, 0x01, 0x00, 0x04, 0x0b, 0x08, 0x00, 0x09, 0x00, 0x00, 0x00
        /*0020*/ 	.byte	0x00, 0x00, 0x00, 0x00


//--------------------- .nv.info._Z20matrixTransposeFixedPfS_i --------------------------
	.section	.nv.info._Z20matrixTransposeFixedPfS_i,"",@"SHT_CUDA_INFO"
	.sectionflags	@""
	.align	4


	//----- nvinfo : EIATTR_CUDA_API_VERSION
	.align		4
        /*0000*/ 	.byte	0x04, 0x37
        /*0002*/ 	.short	(.L_7 - .L_6)
.L_6:
        /*0004*/ 	.word	0x00000082


	//----- nvinfo : EIATTR_KPARAM_INFO
	.align		4
.L_7:
        /*0008*/ 	.byte	0x04, 0x17
        /*000a*/ 	.short	(.L_9 - .L_8)
.L_8:
        /*000c*/ 	.word	0x00000000
        /*0010*/ 	.short	0x0002
        /*0012*/ 	.short	0x0010
        /*0014*/ 	.byte	0x00, 0xf0, 0x11, 0x00


	//----- nvinfo : EIATTR_KPARAM_INFO
	.align		4
.L_9:
        /*0018*/ 	.byte	0x04, 0x17
        /*001a*/ 	.short	(.L_11 - .L_10)
.L_10:
        /*001c*/ 	.word	0x00000000
        /*0020*/ 	.short	0x0001
        /*0022*/ 	.short	0x0008
        /*0024*/ 	.byte	0x00, 0xf5, 0x21, 0x00


	//----- nvinfo : EIATTR_KPARAM_INFO
	.align		4
.L_11:
        /*0028*/ 	.byte	0x04, 0x17
        /*002a*/ 	.short	(.L_13 - .L_12)
.L_12:
        /*002c*/ 	.word	0x00000000
        /*0030*/ 	.short	0x0000
        /*0032*/ 	.short	0x0000
        /*0034*/ 	.byte	0x00, 0xf5, 0x21, 0x00


	//----- nvinfo : EIATTR_SPARSE_MMA_MASK
	.align		4
.L_13:
        /*0038*/ 	.byte	0x03, 0x50
        /*003a*/ 	.short	0x0000


	//----- nvinfo : EIATTR_MAXREG_COUNT
	.align		4
        /*003c*/ 	.byte	0x03, 0x1b
        /*003e*/ 	.short	0x00ff


	//----- nvinfo : EIATTR_NUM_BARRIERS
	.align		4
        /*0040*/ 	.byte	0x02, 0x4c
        /*0042*/ 	.byte	0x01
	.zero		1


	//----- nvinfo : EIATTR_MERCURY_ISA_VERSION
	.align		4
        /*0044*/ 	.byte	0x03, 0x5f
        /*0046*/ 	.short	0x0101


	//----- nvinfo : EIATTR_VRC_CTA_INIT_COUNT
	.align		4
        /*0048*/ 	.byte	0x02, 0x4a
	.zero		1
	.zero		1


	//----- nvinfo : EIATTR_EXIT_INSTR_OFFSETS
	.align		4
        /*004c*/ 	.byte	0x04, 0x1c
        /*004e*/ 	.short	(.L_15 - .L_14)


	//   ....[0]....
.L_14:
        /*0050*/ 	.word	0x000001d0


	//----- nvinfo : EIATTR_CBANK_PARAM_SIZE
	.align		4
.L_15:
        /*0054*/ 	.byte	0x03, 0x19
        /*0056*/ 	.short	0x0014


	//----- nvinfo : EIATTR_PARAM_CBANK
	.align		4
        /*0058*/ 	.byte	0x04, 0x0a
        /*005a*/ 	.short	(.L_17 - .L_16)
	.align		4
.L_16:
        /*005c*/ 	.word	index@(.nv.constant0._Z20matrixTransposeFixedPfS_i)
        /*0060*/ 	.short	0x0380
        /*0062*/ 	.short	0x0014


	//----- nvinfo : EIATTR_SW_WAR
	.align		4
.L_17:
        /*0064*/ 	.byte	0x04, 0x36
        /*0066*/ 	.short	(.L_19 - .L_18)
.L_18:
        /*0068*/ 	.word	0x00000008
.L_19:


//--------------------- .nv.callgraph             --------------------------
	.section	.nv.callgraph,"",@"SHT_CUDA_CALLGRAPH"
	.align	4
	.sectionentsize	8
	.align		4
        /*0000*/ 	.word	0x00000000
	.align		4
        /*0004*/ 	.word	0xffffffff
	.align		4
        /*0008*/ 	.word	0x00000000
	.align		4
        /*000c*/ 	.word	0xfffffffe
	.align		4
        /*0010*/ 	.word	0x00000000
	.align		4
        /*0014*/ 	.word	0xfffffffd
	.align		4
        /*0018*/ 	.word	0x00000000
	.align		4
        /*001c*/ 	.word	0xfffffffc


//--------------------- .text._Z20matrixTransposeFixedPfS_i --------------------------
	.section	.text._Z20matrixTransposeFixedPfS_i,"ax",@progbits
	.align	128
        .global         _Z20matrixTransposeFixedPfS_i
        .type           _Z20matrixTransposeFixedPfS_i,@function
        .size           _Z20matrixTransposeFixedPfS_i,(.L_x_1 - _Z20matrixTransposeFixedPfS_i)
        .other          _Z20matrixTransposeFixedPfS_i,@"STO_CUDA_ENTRY STV_DEFAULT"
_Z20matrixTransposeFixedPfS_i:
.text._Z20matrixTransposeFixedPfS_i:
[----:B------:R-:W-:Y:S01]  /*0000*/  LDC R1, c[0x0][0x37c] ;  /* 0x0000df00ff017b82 */ /* 0x000fe20000000800 */
[----:B------:R-:W0:Y:S07]  /*0010*/  S2R R7, SR_CTAID.X ;  /* 0x0000000000077919 */ /* 0x000e2e0000002500 */
[----:B------:R-:W1:Y:S01]  /*0020*/  LDC.64 R2, c[0x0][0x380] ;  /* 0x0000e000ff027b82 */ /* 0x000e620000000a00 */
[----:B------:R-:W2:Y:S01]  /*0030*/  LDCU UR6, c[0x0][0x390] ;  /* 0x00007200ff0677ac */ /* 0x000ea20008000800 */
[----:B------:R-:W3:Y:S01]  /*0040*/  S2R R8, SR_CTAID.Y ;  /* 0x0000000000087919 */ /* 0x000ee20000002600 */
[----:B------:R-:W4:Y:S01]  /*0050*/  LDCU.64 UR4, c[0x0][0x358] ;  /* 0x00006b00ff0477ac */ /* 0x000f220008000a00 */
[----:B------:R-:W3:Y:S01]  /*0060*/  S2R R11, SR_TID.Y ;  /* 0x00000000000b7919 */ /* 0x000ee20000002200 */
[----:B------:R-:W0:Y:S01]  /*0070*/  S2R R10, SR_TID.X ;  /* 0x00000000000a7919 */ /* 0x000e220000002100 */
[----:B---3--:R-:W-:-:S02]  /*0080*/  LEA R0, R8, R11, 0x5 ;  /* 0x0000000b08007211 */ /* 0x008fc400078e28ff */
[----:B0-----:R-:W-:-:S05]  /*0090*/  LEA R5, R7, R10, 0x5 ;  /* 0x0000000a07057211 */ /* 0x001fca00078e28ff */
[----:B--2---:R-:W-:-:S04]  /*00a0*/  IMAD R5, R0, UR6, R5 ;  /* 0x0000000600057c24 */ /* 0x004fc8000f8e0205 */
[----:B-1----:R-:W-:-:S05]  /*00b0*/  IMAD.WIDE R2, R5, 0x4, R2 ;  /* 0x0000000405027825 */ /* 0x002fca00078e0202 */
[----:B----4-:R0:W2:Y:S01]  /*00c0*/  LDG.E R0, desc[UR4][R2.64] ;  /* 0x0000000402007981 */ /* 0x0100a2000c1e1900 */
[----:B------:R-:W-:Y:S02]  /*00d0*/  MOV R4, 0x400 ;  /* 0x0000040000047802 */ /* 0x000fe40000000f00 */
[----:B------:R-:W-:Y:S01]  /*00e0*/  LEA R7, R7, R11, 0x5 ;  /* 0x0000000b07077211 */ /* 0x000fe200078e28ff */
[----:B------:R-:W1:Y:S01]  /*00f0*/  S2R R5, SR_CgaCtaId ;  /* 0x0000000000057919 */ /* 0x000e620000008800 */
[----:B0-----:R-:W0:Y:S01]  /*0100*/  LDC.64 R2, c[0x0][0x388] ;  /* 0x0000e200ff027b82 */ /* 0x001e220000000a00 */
[----:B-1----:R-:W-:-:S05]  /*0110*/  LEA R4, R5, R4, 0x18 ;  /* 0x0000000405047211 */ /* 0x002fca00078ec0ff */
[--C-:B------:R-:W-:Y:S02]  /*0120*/  IMAD R5, R11, 0x84, R4.reuse ;  /* 0x000000840b057824 */ /* 0x100fe400078e0204 */
[----:B------:R-:W-:-:S03]  /*0130*/  IMAD R4, R10, 0x84, R4 ;  /* 0x000000840a047824 */ /* 0x000fc600078e0204 */
[----:B------:R-:W-:Y:S02]  /*0140*/  LEA R5, R10, R5, 0x2 ;  /* 0x000000050a057211 */ /* 0x000fe400078e10ff */
[----:B------:R-:W-:Y:S02]  /*0150*/  LEA R6, R11, R4, 0x2 ;  /* 0x000000040b067211 */ /* 0x000fe400078e10ff */
[----:B------:R-:W-:-:S05]  /*0160*/  LEA R4, R8, R10, 0x5 ;  /* 0x0000000a08047211 */ /* 0x000fca00078e28ff */
[----:B------:R-:W-:-:S04]  /*0170*/  IMAD R7, R4, UR6, R7 ;  /* 0x0000000604077c24 */ /* 0x000fc8000f8e0207 */
[----:B0-----:R-:W-:Y:S01]  /*0180*/  IMAD.WIDE R2, R7, 0x4, R2 ;  /* 0x0000000407027825 */ /* 0x001fe200078e0202 */
[----:B--2---:R-:W-:Y:S01]  /*0190*/  STS [R5], R0 ;  /* 0x0000000005007388 */ /* 0x004fe20000000800 */
[----:B------:R-:W-:Y:S06]  /*01a0*/  BAR.SYNC.DEFER_BLOCKING 0x0 ;  /* 0x0000000000007b1d */ /* 0x000fec0000010000 */
[----:B------:R-:W0:Y:S04]  /*01b0*/  LDS R9, [R6] ;  /* 0x0000000006097984 */ /* 0x000e280000000800 */
[----:B0-----:R-:W-:Y:S01]  /*01c0*/  STG.E desc[UR4][R2.64], R9 ;  /* 0x0000000902007986 */ /* 0x001fe2000c101904 */
[----:B------:R-:W-:Y:S05]  /*01d0*/  EXIT ;  /* 0x000000000000794d */ /* 0x000fea0003800000 */
.L_x_0:
[----:B------:R-:W-:-:S00]  /*01e0*/  BRA `(.L_x_0) ;  /* 0xfffffffc00fc7947 */ /* 0x000fc0000383ffff */
[----:B------:R-:W-:-:S00]  /*01f0*/  NOP ;  /* 0x0000000000007918 */ /* 0x000fc00000000000 */
        /* <DEDUP_REMOVED lines=8> */
.L_x_1:


//--------------------- .nv.shared._Z20matrixTransposeFixedPfS_i --------------------------
	.section	.nv.shared._Z20matrixTransposeFixedPfS_i,"aw",@nobits
	.sectionflags	@""
	.align	4
.nv.shared._Z20matrixTransposeFixedPfS_i:
	.zero		5248


//--------------------- .nv.shared.reserved.0     --------------------------
	.section	.nv.shared.reserved.0,"aw",@nobits
	.weak		__nv_reservedSMEM_offset_0_alias
	.size		__nv_reservedSMEM_offset_0_alias, 0, 64
	.other		__nv_reservedSMEM_offset_0_alias,@"STO_CUDA_RESERVED_SHARED STV_DEFAULT"
__nv_reservedSMEM_offset_0_alias:
	.zero		0
	.zero		64


//--------------------- .nv.constant0._Z20matrixTransposeFixedPfS_i --------------------------
	.section	.nv.constant0._Z20matrixTransposeFixedPfS_i,"a",@progbits
	.sectionflags	@""
	.align	4
.nv.constant0._Z20matrixTransposeFixedPfS_i:
	.zero		916


//--------------------- SYMBOLS --------------------------

	.type		.nv.reservedSmem.offset0,@object
	.size		.nv.reservedSmem.offset0,0x4
	.type		.nv.reservedSmem.cap,@object
	.size		.nv.reservedSmem.cap,0x4
